//
// Generated by NVIDIA NVVM Compiler
//
// Compiler Build ID: CL-36424714
// Cuda compilation tools, release 13.0, V13.0.88
// Based on NVVM 20.0.0
//

.version 9.0
.target sm_100
.address_size 64

	// .globl	_Z22probe_fma_kernel_2stepPffff

.visible .entry _Z22probe_fma_kernel_2stepPffff(
	.param .u64 .ptr .align 1 _Z22probe_fma_kernel_2stepPffff_param_0,
	.param .f32 _Z22probe_fma_kernel_2stepPffff_param_1,
	.param .f32 _Z22probe_fma_kernel_2stepPffff_param_2,
	.param .f32 _Z22probe_fma_kernel_2stepPffff_param_3
)
{
	.reg .pred 	%p<2>;
	.reg .b32 	%r<2>;
	.reg .b32 	%f<7>;
	.reg .b64 	%rd<3>;

	ld.param.u64 	%rd1, [_Z22probe_fma_kernel_2stepPffff_param_0];
	ld.param.f32 	%f1, [_Z22probe_fma_kernel_2stepPffff_param_1];
	ld.param.f32 	%f2, [_Z22probe_fma_kernel_2stepPffff_param_2];
	ld.param.f32 	%f3, [_Z22probe_fma_kernel_2stepPffff_param_3];
	mov.u32 	%r1, %tid.x;
	setp.ne.s32 	%p1, %r1, 0;
	@%p1 bra 	$L__BB0_2;
	cvta.to.global.u64 	%rd2, %rd1;
	mov.f32 	%f4, 0f3F800000;
	fma.rz.f32 	%f5, %f2, %f4, %f1;
	fma.rz.f32 	%f6, %f3, %f4, %f5;
	st.global.f32 	[%rd2], %f6;
$L__BB0_2:
	ret;

}
	// .globl	_Z29probe_tensorcore_kernel_2stepPK6__halfS1_S1_S1_Pfiiif
.visible .entry _Z29probe_tensorcore_kernel_2stepPK6__halfS1_S1_S1_Pfiiif(
	.param .u64 .ptr .align 1 _Z29probe_tensorcore_kernel_2stepPK6__halfS1_S1_S1_Pfiiif_param_0,
	.param .u64 .ptr .align 1 _Z29probe_tensorcore_kernel_2stepPK6__halfS1_S1_S1_Pfiiif_param_1,
	.param .u64 .ptr .align 1 _Z29probe_tensorcore_kernel_2stepPK6__halfS1_S1_S1_Pfiiif_param_2,
	.param .u64 .ptr .align 1 _Z29probe_tensorcore_kernel_2stepPK6__halfS1_S1_S1_Pfiiif_param_3,
	.param .u64 .ptr .align 1 _Z29probe_tensorcore_kernel_2stepPK6__halfS1_S1_S1_Pfiiif_param_4,
	.param .u32 _Z29probe_tensorcore_kernel_2stepPK6__halfS1_S1_S1_Pfiiif_param_5,
	.param .u32 _Z29probe_tensorcore_kernel_2stepPK6__halfS1_S1_S1_Pfiiif_param_6,
	.param .u32 _Z29probe_tensorcore_kernel_2stepPK6__halfS1_S1_S1_Pfiiif_param_7,
	.param .f32 _Z29probe_tensorcore_kernel_2stepPK6__halfS1_S1_S1_Pfiiif_param_8
)
{
	.reg .pred 	%p<4>;
	.reg .b32 	%r<38>;
	.reg .b32 	%f<18>;
	.reg .b64 	%rd<15>;

	ld.param.u64 	%rd4, [_Z29probe_tensorcore_kernel_2stepPK6__halfS1_S1_S1_Pfiiif_param_3];
	ld.param.u32 	%r1, [_Z29probe_tensorcore_kernel_2stepPK6__halfS1_S1_S1_Pfiiif_param_6];
	ld.param.u32 	%r2, [_Z29probe_tensorcore_kernel_2stepPK6__halfS1_S1_S1_Pfiiif_param_7];
	ld.param.f32 	%f1, [_Z29probe_tensorcore_kernel_2stepPK6__halfS1_S1_S1_Pfiiif_param_8];
	mov.u32 	%r3, %ctaid.x;
	setp.ne.s32 	%p1, %r3, 0;
	mov.u32 	%r4, %tid.x;
	setp.gt.u32 	%p2, %r4, 31;
	or.pred  	%p3, %p1, %p2;
	@%p3 bra 	$L__BB1_2;
	ld.param.u64 	%rd14, [_Z29probe_tensorcore_kernel_2stepPK6__halfS1_S1_S1_Pfiiif_param_4];
	ld.param.u64 	%rd13, [_Z29probe_tensorcore_kernel_2stepPK6__halfS1_S1_S1_Pfiiif_param_2];
	ld.param.u64 	%rd12, [_Z29probe_tensorcore_kernel_2stepPK6__halfS1_S1_S1_Pfiiif_param_1];
	ld.param.u64 	%rd11, [_Z29probe_tensorcore_kernel_2stepPK6__halfS1_S1_S1_Pfiiif_param_0];
	cvta.to.global.u64 	%rd6, %rd11;
	cvta.to.global.u64 	%rd7, %rd12;
	cvta.to.global.u64 	%rd8, %rd13;
	cvta.to.global.u64 	%rd9, %rd4;
	cvta.to.global.u64 	%rd10, %rd14;
	wmma.load.a.sync.aligned.row.m16n16k16.global.f16 	{%r6, %r7, %r8, %r9, %r10, %r11, %r12, %r13}, [%rd6], %r2;
	wmma.load.b.sync.aligned.col.m16n16k16.global.f16 	{%r14, %r15, %r16, %r17, %r18, %r19, %r20, %r21}, [%rd7], %r2;
	wmma.mma.sync.aligned.row.col.m16n16k16.f32.f32 {%f2, %f3, %f4, %f5, %f6, %f7, %f8, %f9}, {%r6, %r7, %r8, %r9, %r10, %r11, %r12, %r13}, {%r14, %r15, %r16, %r17, %r18, %r19, %r20, %r21}, {%f1, %f1, %f1, %f1, %f1, %f1, %f1, %f1};
	wmma.load.a.sync.aligned.row.m16n16k16.global.f16 	{%r22, %r23, %r24, %r25, %r26, %r27, %r28, %r29}, [%rd8], %r2;
	wmma.load.b.sync.aligned.col.m16n16k16.global.f16 	{%r30, %r31, %r32, %r33, %r34, %r35, %r36, %r37}, [%rd9], %r2;
	wmma.mma.sync.aligned.row.col.m16n16k16.f32.f32 {%f10, %f11, %f12, %f13, %f14, %f15, %f16, %f17}, {%r22, %r23, %r24, %r25, %r26, %r27, %r28, %r29}, {%r30, %r31, %r32, %r33, %r34, %r35, %r36, %r37}, {%f2, %f3, %f4, %f5, %f6, %f7, %f8, %f9};
	wmma.store.d.sync.aligned.row.m16n16k16.global.f32 	[%rd10], {%f10, %f11, %f12, %f13, %f14, %f15, %f16, %f17}, %r1;
$L__BB1_2:
	ret;

}


// ===== COMPILED SASS (sm_100) =====

	.target	sm_100

	.elftype	@"ET_EXEC"


//--------------------- .note.nv.tkinfo           --------------------------
	.section	.note.nv.tkinfo,"",@"SHT_NOTE"
	.sectionflags	@"SHF_NOTE_NV_TKINFO"
	.tkinfo
        /*0018*/ 	.word	0x00000002
        /*0030*/ 	.string	""
        /*0030*/ 	.string	"ptxas"
        /*0030*/ 	.string	"Cuda compilation tools, release 13.0, V13.0.88"
        /*0030*/ 	.string	"Build cuda_13.0.r13.0/compiler.36424714_0"
        /*0030*/ 	.string	"-arch sm_100 -m 64 "



//--------------------- .note.nv.cuinfo           --------------------------
	.section	.note.nv.cuinfo,"",@"SHT_NOTE"
	.sectionflags	@"SHF_NOTE_NV_CUINFO"
        /*0018*/ 	.short	0x0002
        /*001a*/ 	.short	0x0064
        /*001c*/ 	.short	0x0082
	.zero		2


//--------------------- .nv.info                  --------------------------
	.section	.nv.info,"",@"SHT_CUDA_INFO"
	.align	4


	//----- nvinfo : EIATTR_REGCOUNT
	.align		4
        /*0000*/ 	.byte	0x04, 0x2f
        /*0002*/ 	.short	(.L_1 - .L_0)
	.align		4
.L_0:
        /*0004*/ 	.word	index@(_Z22probe_fma_kernel_2stepPffff)
        /*0008*/ 	.word	0x0000000a


	//----- nvinfo : EIATTR_FRAME_SIZE
	.align		4
.L_1:
        /*000c*/ 	.byte	0x04, 0x11
        /*000e*/ 	.short	(.L_3 - .L_2)
	.align		4
.L_2:
        /*0010*/ 	.word	index@(_Z22probe_fma_kernel_2stepPffff)
        /*0014*/ 	.word	0x00000000


	//----- nvinfo : EIATTR_REGCOUNT
	.align		4
.L_3:
        /*0018*/ 	.byte	0x04, 0x2f
        /*001a*/ 	.short	(.L_5 - .L_4)
	.align		4
.L_4:
        /*001c*/ 	.word	index@(_Z29probe_tensorcore_kernel_2stepPK6__halfS1_S1_S1_Pfiiif)
        /*0020*/ 	.word	0x00000020


	//----- nvinfo : EIATTR_FRAME_SIZE
	.align		4
.L_5:
        /*0024*/ 	.byte	0x04, 0x11
        /*0026*/ 	.short	(.L_7 - .L_6)
	.align		4
.L_6:
        /*0028*/ 	.word	index@(_Z29probe_tensorcore_kernel_2stepPK6__halfS1_S1_S1_Pfiiif)
        /*002c*/ 	.word	0x00000000


	//----- nvinfo : EIATTR_MIN_STACK_SIZE
	.align		4
.L_7:
        /*0030*/ 	.byte	0x04, 0x12
        /*0032*/ 	.short	(.L_9 - .L_8)
	.align		4
.L_8:
        /*0034*/ 	.word	index@(_Z29probe_tensorcore_kernel_2stepPK6__halfS1_S1_S1_Pfiiif)
        /*0038*/ 	.word	0x00000000


	//----- nvinfo : EIATTR_MIN_STACK_SIZE
	.align		4
.L_9:
        /*003c*/ 	.byte	0x04, 0x12
        /*003e*/ 	.short	(.L_11 - .L_10)
	.align		4
.L_10:
        /*0040*/ 	.word	index@(_Z22probe_fma_kernel_2stepPffff)
        /*0044*/ 	.word	0x00000000
.L_11:


//--------------------- .nv.compat                --------------------------
	.section	.nv.compat,"",@"SHT_CUDA_COMPAT_INFO"
	.align	4
        /*0000*/ 	.byte	0x02, 0x09, 0x00, 0x00, 0x02, 0x02, 0x01, 0x00, 0x02, 0x05, 0x05, 0x00, 0x03, 0x07, 0x01, 0x01
        /*0010*/ 	.byte	0x02, 0x03, 0x00, 0x00, 0x02, 0x06, 0x01, 0x00, 0x04, 0x0b, 0x08, 0x00, 0x09, 0x00, 0x00, 0x00
        /*0020*/ 	.byte	0x00, 0x00, 0x00, 0x00


//--------------------- .nv.info._Z29probe_tensorcore_kernel_2stepPK6__halfS1_S1_S1_Pfiiif --------------------------
	.section	.nv.info._Z29probe_tensorcore_kernel_2stepPK6__halfS1_S1_S1_Pfiiif,"",@"SHT_CUDA_INFO"
	.sectionflags	@""
	.align	4


	//----- nvinfo : EIATTR_CUDA_API_VERSION
	.align		4
        /*0000*/ 	.byte	0x04, 0x37
        /*0002*/ 	.short	(.L_13 - .L_12)
.L_12:
        /*0004*/ 	.word	0x00000082


	//----- nvinfo : EIATTR_KPARAM_INFO
	.align		4
.L_13:
        /*0008*/ 	.byte	0x04, 0x17
        /*000a*/ 	.short	(.L_15 - .L_14)
.L_14:
        /*000c*/ 	.word	0x00000000
        /*0010*/ 	.short	0x0008
        /*0012*/ 	.short	0x0034
        /*0014*/ 	.byte	0x00, 0xf0, 0x11, 0x00


	//----- nvinfo : EIATTR_KPARAM_INFO
	.align		4
.L_15:
        /*0018*/ 	.byte	0x04, 0x17
        /*001a*/ 	.short	(.L_17 - .L_16)
.L_16:
        /*001c*/ 	.word	0x00000000
        /*0020*/ 	.short	0x0007
        /*0022*/ 	.short	0x0030
        /*0024*/ 	.byte	0x00, 0xf0, 0x11, 0x00


	//----- nvinfo : EIATTR_KPARAM_INFO
	.align		4
.L_17:
        /*0028*/ 	.byte	0x04, 0x17
        /*002a*/ 	.short	(.L_19 - .L_18)
.L_18:
        /*002c*/ 	.word	0x00000000
        /*0030*/ 	.short	0x0006
        /*0032*/ 	.short	0x002c
        /*0034*/ 	.byte	0x00, 0xf0, 0x11, 0x00


	//----- nvinfo : EIATTR_KPARAM_INFO
	.align		4
.L_19:
        /*0038*/ 	.byte	0x04, 0x17
        /*003a*/ 	.short	(.L_21 - .L_20)
.L_20:
        /*003c*/ 	.word	0x00000000
        /*0040*/ 	.short	0x0005
        /*0042*/ 	.short	0x0028
        /*0044*/ 	.byte	0x00, 0xf0, 0x11, 0x00


	//----- nvinfo : EIATTR_KPARAM_INFO
	.align		4
.L_21:
        /*0048*/ 	.byte	0x04, 0x17
        /*004a*/ 	.short	(.L_23 - .L_22)
.L_22:
        /*004c*/ 	.word	0x00000000
        /*0050*/ 	.short	0x0004
        /*0052*/ 	.short	0x0020
        /*0054*/ 	.byte	0x00, 0xf5, 0x21, 0x00


	//----- nvinfo : EIATTR_KPARAM_INFO
	.align		4
.L_23:
        /*0058*/ 	.byte	0x04, 0x17
        /*005a*/ 	.short	(.L_25 - .L_24)
.L_24:
        /*005c*/ 	.word	0x00000000
        /*0060*/ 	.short	0x0003
        /*0062*/ 	.short	0x0018
        /*0064*/ 	.byte	0x00, 0xf5, 0x21, 0x00


	//----- nvinfo : EIATTR_KPARAM_INFO
	.align		4
.L_25:
        /*0068*/ 	.byte	0x04, 0x17
        /*006a*/ 	.short	(.L_27 - .L_26)
.L_26:
        /*006c*/ 	.word	0x00000000
        /*0070*/ 	.short	0x0002
        /*0072*/ 	.short	0x0010
        /*0074*/ 	.byte	0x00, 0xf5, 0x21, 0x00


	//----- nvinfo : EIATTR_KPARAM_INFO
	.align		4
.L_27:
        /*0078*/ 	.byte	0x04, 0x17
        /*007a*/ 	.short	(.L_29 - .L_28)
.L_28:
        /*007c*/ 	.word	0x00000000
        /*0080*/ 	.short	0x0001
        /*0082*/ 	.short	0x0008
        /*0084*/ 	.byte	0x00, 0xf5, 0x21, 0x00


	//----- nvinfo : EIATTR_KPARAM_INFO
	.align		4
.L_29:
        /*0088*/ 	.byte	0x04, 0x17
        /*008a*/ 	.short	(.L_31 - .L_30)
.L_30:
        /*008c*/ 	.word	0x00000000
        /*0090*/ 	.short	0x0000
        /*0092*/ 	.short	0x0000
        /*0094*/ 	.byte	0x00, 0xf5, 0x21, 0x00


	//----- nvinfo : EIATTR_SPARSE_MMA_MASK
	.align		4
.L_31:
        /*0098*/ 	.byte	0x03, 0x50
        /*009a*/ 	.short	0x0000


	//----- nvinfo : EIATTR_WMMA_USED
	.align		4
        /*009c*/ 	.byte	0x01, 0x2b
	.zero		2


	//----- nvinfo : EIATTR_MAXREG_COUNT
	.align		4
        /*00a0*/ 	.byte	0x03, 0x1b
        /*00a2*/ 	.short	0x00ff


	//----- nvinfo : EIATTR_MERCURY_ISA_VERSION
	.align		4
        /*00a4*/ 	.byte	0x03, 0x5f
        /*00a6*/ 	.short	0x0101


	//----- nvinfo : EIATTR_VRC_CTA_INIT_COUNT
	.align		4
        /*00a8*/ 	.byte	0x02, 0x4a
	.zero		1
	.zero		1


	//----- nvinfo : EIATTR_EXIT_INSTR_OFFSETS
	.align		4
        /*00ac*/ 	.byte	0x04, 0x1c
        /*00ae*/ 	.short	(.L_33 - .L_32)


	//   ....[0]....
.L_32:
        /*00b0*/ 	.word	0x00000050


	//   ....[1]....
        /*00b4*/ 	.word	0x00000420


	//----- nvinfo : EIATTR_CBANK_PARAM_SIZE
	.align		4
.L_33:
        /*00b8*/ 	.byte	0x03, 0x19
        /*00ba*/ 	.short	0x0038


	//----- nvinfo : EIATTR_PARAM_CBANK
	.align		4
        /*00bc*/ 	.byte	0x04, 0x0a
        /*00be*/ 	.short	(.L_35 - .L_34)
	.align		4
.L_34:
        /*00c0*/ 	.word	index@(.nv.constant0._Z29probe_tensorcore_kernel_2stepPK6__halfS1_S1_S1_Pfiiif)
        /*00c4*/ 	.short	0x0380
        /*00c6*/ 	.short	0x0038


	//----- nvinfo : EIATTR_SW_WAR
	.align		4
.L_35:
        /*00c8*/ 	.byte	0x04, 0x36
        /*00ca*/ 	.short	(.L_37 - .L_36)
.L_36:
        /*00cc*/ 	.word	0x00000008
.L_37:


//--------------------- .nv.info._Z22probe_fma_kernel_2stepPffff --------------------------
	.section	.nv.info._Z22probe_fma_kernel_2stepPffff,"",@"SHT_CUDA_INFO"
	.sectionflags	@""
	.align	4


	//----- nvinfo : EIATTR_CUDA_API_VERSION
	.align		4
        /*0000*/ 	.byte	0x04, 0x37
        /*0002*/ 	.short	(.L_39 - .L_38)
.L_38:
        /*0004*/ 	.word	0x00000082


	//----- nvinfo : EIATTR_KPARAM_INFO
	.align		4
.L_39:
        /*0008*/ 	.byte	0x04, 0x17
        /*000a*/ 	.short	(.L_41 - .L_40)
.L_40:
        /*000c*/ 	.word	0x00000000
        /*0010*/ 	.short	0x0003
        /*0012*/ 	.short	0x0010
        /*0014*/ 	.byte	0x00, 0xf0, 0x11, 0x00


	//----- nvinfo : EIATTR_KPARAM_INFO
	.align		4
.L_41:
        /*0018*/ 	.byte	0x04, 0x17
        /*001a*/ 	.short	(.L_43 - .L_42)
.L_42:
        /*001c*/ 	.word	0x00000000
        /*0020*/ 	.short	0x0002
        /*0022*/ 	.short	0x000c
        /*0024*/ 	.byte	0x00, 0xf0, 0x11, 0x00


	//----- nvinfo : EIATTR_KPARAM_INFO
	.align		4
.L_43:
        /*0028*/ 	.byte	0x04, 0x17
        /*002a*/ 	.short	(.L_45 - .L_44)
.L_44:
        /*002c*/ 	.word	0x00000000
        /*0030*/ 	.short	0x0001
        /*0032*/ 	.short	0x0008
        /*0034*/ 	.byte	0x00, 0xf0, 0x11, 0x00


	//----- nvinfo : EIATTR_KPARAM_INFO
	.align		4
.L_45:
        /*0038*/ 	.byte	0x04, 0x17
        /*003a*/ 	.short	(.L_47 - .L_46)
.L_46:
        /*003c*/ 	.word	0x00000000
        /*0040*/ 	.short	0x0000
        /*0042*/ 	.short	0x0000
        /*0044*/ 	.byte	0x00, 0xf5, 0x21, 0x00


	//----- nvinfo : EIATTR_SPARSE_MMA_MASK
	.align		4
.L_47:
        /*0048*/ 	.byte	0x03, 0x50
        /*004a*/ 	.short	0x0000


	//----- nvinfo : EIATTR_MAXREG_COUNT
	.align		4
        /*004c*/ 	.byte	0x03, 0x1b
        /*004e*/ 	.short	0x00ff


	//----- nvinfo : EIATTR_MERCURY_ISA_VERSION
	.align		4
        /*0050*/ 	.byte	0x03, 0x5f
        /*0052*/ 	.short	0x0101


	//----- nvinfo : EIATTR_VRC_CTA_INIT_COUNT
	.align		4
        /*0054*/ 	.byte	0x02, 0x4a
	.zero		1
	.zero		1


	//----- nvinfo : EIATTR_EXIT_INSTR_OFFSETS
	.align		4
        /*0058*/ 	.byte	0x04, 0x1c
        /*005a*/ 	.short	(.L_49 - .L_48)


	//   ....[0]....
.L_48:
        /*005c*/ 	.word	0x00000030


	//   ....[1]....
        /*0060*/ 	.word	0x000000b0


	//----- nvinfo : EIATTR_CBANK_PARAM_SIZE
	.align		4
.L_49:
        /*0064*/ 	.byte	0x03, 0x19
        /*0066*/ 	.short	0x0014


	//----- nvinfo : EIATTR_PARAM_CBANK
	.align		4
        /*0068*/ 	.byte	0x04, 0x0a
        /*006a*/ 	.short	(.L_51 - .L_50)
	.align		4
.L_50:
        /*006c*/ 	.word	index@(.nv.constant0._Z22probe_fma_kernel_2stepPffff)
        /*0070*/ 	.short	0x0380
        /*0072*/ 	.short	0x0014


	//----- nvinfo : EIATTR_SW_WAR
	.align		4
.L_51:
        /*0074*/ 	.byte	0x04, 0x36
        /*0076*/ 	.short	(.L_53 - .L_52)
.L_52:
        /*0078*/ 	.word	0x00000008
.L_53:


//--------------------- .nv.callgraph             --------------------------
	.section	.nv.callgraph,"",@"SHT_CUDA_CALLGRAPH"
	.align	4
	.sectionentsize	8
	.align		4
        /*0000*/ 	.word	0x00000000
	.align		4
        /*0004*/ 	.word	0xffffffff
	.align		4
        /*0008*/ 	.word	0x00000000
	.align		4
        /*000c*/ 	.word	0xfffffffe
	.align		4
        /*0010*/ 	.word	0x00000000
	.align		4
        /*0014*/ 	.word	0xfffffffd
	.align		4
        /*0018*/ 	.word	0x00000000
	.align		4
        /*001c*/ 	.word	0xfffffffc


//--------------------- .text._Z29probe_tensorcore_kernel_2stepPK6__halfS1_S1_S1_Pfiiif --------------------------
	.section	.text._Z29probe_tensorcore_kernel_2stepPK6__halfS1_S1_S1_Pfiiif,"ax",@progbits
	.align	128
        .global         _Z29probe_tensorcore_kernel_2stepPK6__halfS1_S1_S1_Pfiiif
        .type           _Z29probe_tensorcore_kernel_2stepPK6__halfS1_S1_S1_Pfiiif,@function
        .size           _Z29probe_tensorcore_kernel_2stepPK6__halfS1_S1_S1_Pfiiif,(.L_x_2 - _Z29probe_tensorcore_kernel_2stepPK6__halfS1_S1_S1_Pfiiif)
        .other          _Z29probe_tensorcore_kernel_2stepPK6__halfS1_S1_S1_Pfiiif,@"STO_CUDA_ENTRY STV_DEFAULT"
_Z29probe_tensorcore_kernel_2stepPK6__halfS1_S1_S1_Pfiiif:
.text._Z29probe_tensorcore_kernel_2stepPK6__halfS1_S1_S1_Pfiiif:
[----:B------:R-:W-:Y:S01]  /*0000*/  LDC R1, c[0x0][0x37c] ;  /* 0x0000df00ff017b82 */ /* 0x000fe20000000800 */
[----:B------:R-:W0:Y:S07]  /*0010*/  S2R R0, SR_TID.X ;  /* 0x0000000000007919 */ /* 0x000e2e0000002100 */
[----:B------:R-:W1:Y:S01]  /*0020*/  S2UR UR4, SR_CTAID.X ;  /* 0x00000000000479c3 */ /* 0x000e620000002500 */
[----:B0-----:R-:W-:-:S04]  /*0030*/  ISETP.GT.U32.AND P0, PT, R0, 0x1f, PT ;  /* 0x0000001f0000780c */ /* 0x001fc80003f04070 */
[----:B-1----:R-:W-:-:S13]  /*0040*/  ISETP.NE.OR P0, PT, RZ, UR4, P0 ;  /* 0x00000004ff007c0c */ /* 0x002fda0008705670 */
[----:B------:R-:W-:Y:S05]  /*0050*/  @P0 EXIT ;  /* 0x000000000000094d */ /* 0x000fea0003800000 */
[----:B------:R-:W0:Y:S01]  /*0060*/  S2R R26, SR_LANEID ;  /* 0x00000000001a7919 */ /* 0x000e220000000000 */
[----:B------:R-:W1:Y:S01]  /*0070*/  LDC.64 R16, c[0x0][0x3b0] ;  /* 0x0000ec00ff107b82 */ /* 0x000e620000000a00 */
[----:B------:R-:W2:Y:S01]  /*0080*/  LDCU.128 UR8, c[0x0][0x380] ;  /* 0x00007000ff0877ac */ /* 0x000ea20008000c00 */
[----:B------:R-:W-:Y:S01]  /*0090*/  IMAD.MOV.U32 R27, RZ, RZ, RZ ;  /* 0x000000ffff1b7224 */ /* 0x000fe200078e00ff */
[----:B------:R-:W3:Y:S01]  /*00a0*/  LDCU.64 UR4, c[0x0][0x358] ;  /* 0x00006b00ff0477ac */ /* 0x000ee20008000a00 */
[----:B------:R-:W4:Y:S01]  /*00b0*/  LDCU.128 UR12, c[0x0][0x390] ;  /* 0x00007200ff0c77ac */ /* 0x000f220008000c00 */
[----:B------:R-:W5:Y:S01]  /*00c0*/  LDCU.64 UR6, c[0x0][0x3a0] ;  /* 0x00007400ff0677ac */ /* 0x000f620008000a00 */
[----:B-1----:R-:W-:Y:S02]  /*00d0*/  SHF.R.U32.HI R3, RZ, 0x1, R16 ;  /* 0x00000001ff037819 */ /* 0x002fe40000011610 */
[----:B0-----:R-:W-:Y:S02]  /*00e0*/  SHF.R.U32.HI R0, RZ, 0x2, R26 ;  /* 0x00000002ff007819 */ /* 0x001fe4000001161a */
[----:B------:R-:W-:-:S05]  /*00f0*/  LOP3.LUT R26, R26, 0x3, RZ, 0xc0, !PT ;  /* 0x000000031a1a7812 */ /* 0x000fca00078ec0ff */
[----:B------:R-:W-:-:S03]  /*0100*/  IMAD.WIDE.U32 R2, R0, R3, R26 ;  /* 0x0000000300027225 */ /* 0x000fc600078e001a */
[----:B--2---:R-:W-:-:S04]  /*0110*/  LEA R4, P0, R2, UR8, 0x2 ;  /* 0x0000000802047c11 */ /* 0x004fc8000f8010ff */
[C---:B------:R-:W-:Y:S02]  /*0120*/  LEA.HI.X R5, R2.reuse, UR9, R3, 0x2, P0 ;  /* 0x0000000902057c11 */ /* 0x040fe400080f1403 */
[----:B------:R-:W-:Y:S01]  /*0130*/  LEA R12, P0, R2, UR10, 0x2 ;  /* 0x0000000a020c7c11 */ /* 0x000fe2000f8010ff */
[----:B------:R-:W-:-:S03]  /*0140*/  IMAD.WIDE.U32 R6, R16, 0x10, R4 ;  /* 0x0000001010067825 */ /* 0x000fc600078e0004 */
[----:B------:R-:W-:Y:S01]  /*0150*/  LEA.HI.X R13, R2, UR11, R3, 0x2, P0 ;  /* 0x0000000b020d7c11 */ /* 0x000fe200080f1403 */
[----:B---3--:R-:W2:Y:S04]  /*0160*/  LDG.E R8, desc[UR4][R4.64] ;  /* 0x0000000404087981 */ /* 0x008ea8000c1e1900 */
[----:B------:R-:W2:Y:S01]  /*0170*/  LDG.E R10, desc[UR4][R4.64+0x10] ;  /* 0x00001004040a7981 */ /* 0x000ea2000c1e1900 */
[----:B------:R-:W-:-:S03]  /*0180*/  IMAD.WIDE.U32 R14, R16, 0x10, R12 ;  /* 0x00000010100e7825 */ /* 0x000fc600078e000c */
[----:B------:R-:W2:Y:S04]  /*0190*/  LDG.E R9, desc[UR4][R6.64] ;  /* 0x0000000406097981 */ /* 0x000ea8000c1e1900 */
[----:B------:R-:W2:Y:S04]  /*01a0*/  LDG.E R11, desc[UR4][R6.64+0x10] ;  /* 0x00001004060b7981 */ /* 0x000ea8000c1e1900 */
[----:B------:R-:W2:Y:S04]  /*01b0*/  LDG.E R18, desc[UR4][R12.64] ;  /* 0x000000040c127981 */ /* 0x000ea8000c1e1900 */
[----:B------:R0:W2:Y:S01]  /*01c0*/  LDG.E R19, desc[UR4][R12.64+0x10] ;  /* 0x000010040c137981 */ /* 0x0000a2000c1e1900 */
[----:B----4-:R-:W-:-:S03]  /*01d0*/  LEA R24, P0, R2, UR12, 0x2 ;  /* 0x0000000c02187c11 */ /* 0x010fc6000f8010ff */
[----:B------:R-:W3:Y:S01]  /*01e0*/  LDG.E R22, desc[UR4][R14.64] ;  /* 0x000000040e167981 */ /* 0x000ee2000c1e1900 */
[----:B------:R-:W-:-:S03]  /*01f0*/  LEA.HI.X R25, R2, UR13, R3, 0x2, P0 ;  /* 0x0000000d02197c11 */ /* 0x000fc600080f1403 */
[----:B------:R-:W3:Y:S01]  /*0200*/  LDG.E R23, desc[UR4][R14.64+0x10] ;  /* 0x000010040e177981 */ /* 0x000ee2000c1e1900 */
[----:B0-----:R-:W-:Y:S01]  /*0210*/  LEA R12, P0, R2, UR14, 0x2 ;  /* 0x0000000e020c7c11 */ /* 0x001fe2000f8010ff */
[----:B------:R-:W-:Y:S02]  /*0220*/  IMAD.WIDE.U32 R28, R16, 0x10, R24 ;  /* 0x00000010101c7825 */ /* 0x000fe400078e0018 */
[----:B------:R-:W4:Y:S01]  /*0230*/  LDG.E R4, desc[UR4][R24.64] ;  /* 0x0000000418047981 */ /* 0x000f22000c1e1900 */
[----:B------:R-:W-:-:S03]  /*0240*/  LEA.HI.X R13, R2, UR15, R3, 0x2, P0 ;  /* 0x0000000f020d7c11 */ /* 0x000fc600080f1403 */
[----:B------:R-:W4:Y:S04]  /*0250*/  LDG.E R5, desc[UR4][R28.64] ;  /* 0x000000041c057981 */ /* 0x000f28000c1e1900 */
[----:B------:R0:W4:Y:S04]  /*0260*/  LDG.E R7, desc[UR4][R28.64+0x10] ;  /* 0x000010041c077981 */ /* 0x000128000c1e1900 */
[----:B------:R1:W4:Y:S04]  /*0270*/  LDG.E R6, desc[UR4][R24.64+0x10] ;  /* 0x0000100418067981 */ /* 0x000328000c1e1900 */
[----:B------:R-:W4:Y:S01]  /*0280*/  LDG.E R20, desc[UR4][R12.64] ;  /* 0x000000040c147981 */ /* 0x000f22000c1e1900 */
[----:B0-----:R-:W-:-:S03]  /*0290*/  IMAD.WIDE.U32 R28, R16, 0x10, R12 ;  /* 0x00000010101c7825 */ /* 0x001fc600078e000c */
[----:B------:R0:W4:Y:S01]  /*02a0*/  LDG.E R21, desc[UR4][R12.64+0x10] ;  /* 0x000010040c157981 */ /* 0x000122000c1e1900 */
[--C-:B------:R-:W-:Y:S01]  /*02b0*/  IMAD.MOV.U32 R14, RZ, RZ, R17.reuse ;  /* 0x000000ffff0e7224 */ /* 0x100fe200078e0011 */
[----:B-1----:R-:W1:Y:S02]  /*02c0*/  LDC R24, c[0x0][0x3ac] ;  /* 0x0000eb00ff187b82 */ /* 0x002e640000000800 */
[----:B------:R-:W5:Y:S04]  /*02d0*/  LDG.E R2, desc[UR4][R28.64] ;  /* 0x000000041c027981 */ /* 0x000f68000c1e1900 */
[----:B------:R-:W5:Y:S01]  /*02e0*/  LDG.E R3, desc[UR4][R28.64+0x10] ;  /* 0x000010041c037981 */ /* 0x000f62000c1e1900 */
[--C-:B------:R-:W-:Y:S02]  /*02f0*/  IMAD.MOV.U32 R15, RZ, RZ, R17.reuse ;  /* 0x000000ffff0f7224 */ /* 0x100fe400078e0011 */
[----:B0-----:R-:W-:-:S02]  /*0300*/  IMAD.MOV.U32 R12, RZ, RZ, R17 ;  /* 0x000000ffff0c7224 */ /* 0x001fc400078e0011 */
[--C-:B------:R-:W-:Y:S02]  /*0310*/  IMAD.MOV.U32 R13, RZ, RZ, R17.reuse ;  /* 0x000000ffff0d7224 */ /* 0x100fe400078e0011 */
[----:B------:R-:W-:-:S05]  /*0320*/  IMAD.MOV.U32 R16, RZ, RZ, R17 ;  /* 0x000000ffff107224 */ /* 0x000fca00078e0011 */
[----:B--2---:R-:W-:Y:S01]  /*0330*/  HMMA.16816.F32 R12, R8, R18, R12 ;  /* 0x00000012080c723c */ /* 0x004fe2000000180c */
[--C-:B------:R-:W-:Y:S02]  /*0340*/  IMAD.MOV.U32 R18, RZ, RZ, R17.reuse ;  /* 0x000000ffff127224 */ /* 0x100fe400078e0011 */
[----:B------:R-:W-:-:S07]  /*0350*/  IMAD.MOV.U32 R19, RZ, RZ, R17 ;  /* 0x000000ffff137224 */ /* 0x000fce00078e0011 */
[----:B---3--:R-:W-:Y:S01]  /*0360*/  HMMA.16816.F32 R16, R8, R22, R16 ;  /* 0x000000160810723c */ /* 0x008fe20000001810 */
[----:B-1----:R-:W-:-:S05]  /*0370*/  SHF.R.U32.HI R9, RZ, 0x1, R24 ;  /* 0x00000001ff097819 */ /* 0x002fca0000011618 */
[----:B------:R-:W-:-:S04]  /*0380*/  IMAD.WIDE.U32 R26, R0, R9, R26 ;  /* 0x00000009001a7225 */ /* 0x000fc800078e001a */
[C---:B----4-:R-:W-:Y:S10]  /*0390*/  HMMA.16816.F32 R12, R4.reuse, R20, R12 ;  /* 0x00000014040c723c */ /* 0x050ff4000000180c */
[----:B-----5:R-:W-:Y:S01]  /*03a0*/  HMMA.16816.F32 R16, R4, R2, R16 ;  /* 0x000000020410723c */ /* 0x020fe20000001810 */
[----:B------:R-:W-:-:S04]  /*03b0*/  LEA R2, P0, R26, UR6, 0x3 ;  /* 0x000000061a027c11 */ /* 0x000fc8000f8018ff */
[----:B------:R-:W-:-:S03]  /*03c0*/  LEA.HI.X R3, R26, UR7, R27, 0x3, P0 ;  /* 0x000000071a037c11 */ /* 0x000fc600080f1c1b */
[----:B------:R-:W-:Y:S02]  /*03d0*/  IMAD.WIDE.U32 R4, R9, 0x40, R2 ;  /* 0x0000004009047825 */ /* 0x000fe400078e0002 */
[----:B------:R-:W-:Y:S04]  /*03e0*/  STG.E.64 desc[UR4][R2.64], R12 ;  /* 0x0000000c02007986 */ /* 0x000fe8000c101b04 */
[----:B------:R-:W-:Y:S05]  /*03f0*/  STG.E.64 desc[UR4][R4.64], R14 ;  /* 0x0000000e04007986 */ /* 0x000fea000c101b04 */
[----:B------:R-:W-:Y:S04]  /*0400*/  STG.E.64 desc[UR4][R2.64+0x20], R16 ;  /* 0x0000201002007986 */ /* 0x000fe8000c101b04 */
[----:B------:R-:W-:Y:S01]  /*0410*/  STG.E.64 desc[UR4][R4.64+0x20], R18 ;  /* 0x0000201204007986 */ /* 0x000fe2000c101b04 */
[----:B------:R-:W-:Y:S05]  /*0420*/  EXIT ;  /* 0x000000000000794d */ /* 0x000fea0003800000 */
.L_x_0:
[----:B------:R-:W-:-:S00]  /*0430*/  BRA `(.L_x_0) ;  /* 0xfffffffc00fc7947 */ /* 0x000fc0000383ffff */
[----:B------:R-:W-:-:S00]  /*0440*/  NOP ;  /* 0x0000000000007918 */ /* 0x000fc00000000000 */
        /* <DEDUP_REMOVED lines=11> */
.L_x_2:


//--------------------- .text._Z22probe_fma_kernel_2stepPffff --------------------------
	.section	.text._Z22probe_fma_kernel_2stepPffff,"ax",@progbits
	.align	128
        .global         _Z22probe_fma_kernel_2stepPffff
        .type           _Z22probe_fma_kernel_2stepPffff,@function
        .size           _Z22probe_fma_kernel_2stepPffff,(.L_x_3 - _Z22probe_fma_kernel_2stepPffff)
        .other          _Z22probe_fma_kernel_2stepPffff,@"STO_CUDA_ENTRY STV_DEFAULT"
_Z22probe_fma_kernel_2stepPffff:
.text._Z22probe_fma_kernel_2stepPffff:
[----:B------:R-:W-:Y:S01]  /*0000*/  LDC R1, c[0x0][0x37c] ;  /* 0x0000df00ff017b82 */ /* 0x000fe20000000800 */
[----:B------:R-:W0:Y:S02]  /*0010*/  S2R R0, SR_TID.X ;  /* 0x0000000000007919 */ /* 0x000e240000002100 */
[----:B0-----:R-:W-:-:S13]  /*0020*/  ISETP.NE.AND P0, PT, R0, RZ, PT ;  /* 0x000000ff0000720c */ /* 0x001fda0003f05270 */
[----:B------:R-:W-:Y:S05]  /*0030*/  @P0 EXIT ;  /* 0x000000000000094d */ /* 0x000fea0003800000 */
[----:B------:R-:W0:Y:S01]  /*0040*/  LDC.64 R4, c[0x0][0x388] ;  /* 0x0000e200ff047b82 */ /* 0x000e220000000a00 */
[----:B------:R-:W1:Y:S07]  /*0050*/  LDCU.64 UR4, c[0x0][0x358] ;  /* 0x00006b00ff0477ac */ /* 0x000e6e0008000a00 */
[----:B------:R-:W2:Y:S08]  /*0060*/  LDC R7, c[0x0][0x390] ;  /* 0x0000e400ff077b82 */ /* 0x000eb00000000800 */
[----:B------:R-:W1:Y:S01]  /*0070*/  LDC.64 R2, c[0x0][0x380] ;  /* 0x0000e000ff027b82 */ /* 0x000e620000000a00 */
[----:B0-----:R-:W-:-:S04]  /*0080*/  FFMA.RZ R0, R5, 1, R4 ;  /* 0x3f80000005007823 */ /* 0x001fc8000000c004 */
[----:B--2---:R-:W-:-:S05]  /*0090*/  FFMA.RZ R5, R7, 1, R0 ;  /* 0x3f80000007057823 */ /* 0x004fca000000c000 */
[----:B-1----:R-:W-:Y:S01]  /*00a0*/  STG.E desc[UR4][R2.64], R5 ;  /* 0x0000000502007986 */ /* 0x002fe2000c101904 */
[----:B------:R-:W-:Y:S05]  /*00b0*/  EXIT ;  /* 0x000000000000794d */ /* 0x000fea0003800000 */
.L_x_1:
        /* <DEDUP_REMOVED lines=12> */
.L_x_3:


//--------------------- .nv.shared.reserved.0     --------------------------
	.section	.nv.shared.reserved.0,"aw",@nobits
	.weak		__nv_reservedSMEM_offset_0_alias
	.size		__nv_reservedSMEM_offset_0_alias, 0, 64
	.other		__nv_reservedSMEM_offset_0_alias,@"STO_CUDA_RESERVED_SHARED STV_DEFAULT"
__nv_reservedSMEM_offset_0_alias:
	.zero		0
	.zero		64


//--------------------- .nv.constant0._Z29probe_tensorcore_kernel_2stepPK6__halfS1_S1_S1_Pfiiif --------------------------
	.section	.nv.constant0._Z29probe_tensorcore_kernel_2stepPK6__halfS1_S1_S1_Pfiiif,"a",@progbits
	.sectionflags	@""
	.align	4
.nv.constant0._Z29probe_tensorcore_kernel_2stepPK6__halfS1_S1_S1_Pfiiif:
	.zero		952


//--------------------- .nv.constant0._Z22probe_fma_kernel_2stepPffff --------------------------
	.section	.nv.constant0._Z22probe_fma_kernel_2stepPffff,"a",@progbits
	.sectionflags	@""
	.align	4
.nv.constant0._Z22probe_fma_kernel_2stepPffff:
	.zero		916


//--------------------- SYMBOLS --------------------------

	.type		.nv.reservedSmem.offset0,@object
	.size		.nv.reservedSmem.offset0,0x4
